	.headerflags	@"EF_CUDA_TEXMODE_UNIFIED EF_CUDA_64BIT_ADDRESS EF_CUDA_ACCELERATORS EF_CUDA_SM90 EF_CUDA_VIRTUAL_SM(EF_CUDA_SM90)"
	.elftype	@"ET_EXEC"


//--------------------- .nv.info                  --------------------------
	.section	.nv.info,"",@"SHT_CUDA_INFO"
	.align	4


	//----- nvinfo : EIATTR_REGCOUNT
	.align		4
        /*0000*/ 	.byte	0x04, 0x2f
        /*0002*/ 	.short	(.L_1 - .L_0)
	.align		4
.L_0:
        /*0004*/ 	.word	index@(triton_poi_fused_convolution_leaky_relu_27)
        /*0008*/ 	.word	0x00000012


	//----- nvinfo : EIATTR_MIN_STACK_SIZE
	.align		4
.L_1:
        /*000c*/ 	.byte	0x04, 0x12
        /*000e*/ 	.short	(.L_3 - .L_2)
	.align		4
.L_2:
        /*0010*/ 	.word	index@(triton_poi_fused_convolution_leaky_relu_27)
        /*0014*/ 	.word	0x00000000


	//----- nvinfo : EIATTR_FRAME_SIZE
	.align		4
.L_3:
        /*0018*/ 	.byte	0x04, 0x11
        /*001a*/ 	.short	(.L_5 - .L_4)
	.align		4
.L_4:
        /*001c*/ 	.word	index@(triton_poi_fused_convolution_leaky_relu_27)
        /*0020*/ 	.word	0x00000000


	//----- nvinfo : EIATTR_MIN_STACK_SIZE
	.align		4
.L_5:
        /*0024*/ 	.byte	0x04, 0x12
        /*0026*/ 	.short	(.L_7 - .L_6)
	.align		4
.L_6:
        /*0028*/ 	.word	index@(triton_poi_fused_convolution_leaky_relu_27)
        /*002c*/ 	.word	0x00000000
.L_7:


//--------------------- .nv.info.triton_poi_fused_convolution_leaky_relu_27 --------------------------
	.section	.nv.info.triton_poi_fused_convolution_leaky_relu_27,"",@"SHT_CUDA_INFO"
	.sectionflags	@""
	.align	4


	//----- nvinfo : EIATTR_CUDA_API_VERSION
	.align		4
        /*0000*/ 	.byte	0x04, 0x37
        /*0002*/ 	.short	(.L_9 - .L_8)
.L_8:
        /*0004*/ 	.word	0x0000007c


	//----- nvinfo : EIATTR_KPARAM_INFO
	.align		4
.L_9:
        /*0008*/ 	.byte	0x04, 0x17
        /*000a*/ 	.short	(.L_11 - .L_10)
.L_10:
        /*000c*/ 	.word	0x00000000
        /*0010*/ 	.short	0x0003
        /*0012*/ 	.short	0x0018
        /*0014*/ 	.byte	0x00, 0xf0, 0x11, 0x00


	//----- nvinfo : EIATTR_KPARAM_INFO
	.align		4
.L_11:
        /*0018*/ 	.byte	0x04, 0x17
        /*001a*/ 	.short	(.L_13 - .L_12)
.L_12:
        /*001c*/ 	.word	0x00000000
        /*0020*/ 	.short	0x0002
        /*0022*/ 	.short	0x0010
        /*0024*/ 	.byte	0x00, 0xf4, 0x21, 0x00


	//----- nvinfo : EIATTR_KPARAM_INFO
	.align		4
.L_13:
        /*0028*/ 	.byte	0x04, 0x17
        /*002a*/ 	.short	(.L_15 - .L_14)
.L_14:
        /*002c*/ 	.word	0x00000000
        /*0030*/ 	.short	0x0001
        /*0032*/ 	.short	0x0008
        /*0034*/ 	.byte	0x00, 0xf4, 0x21, 0x00


	//----- nvinfo : EIATTR_KPARAM_INFO
	.align		4
.L_15:
        /*0038*/ 	.byte	0x04, 0x17
        /*003a*/ 	.short	(.L_17 - .L_16)
.L_16:
        /*003c*/ 	.word	0x00000000
        /*0040*/ 	.short	0x0000
        /*0042*/ 	.short	0x0000
        /*0044*/ 	.byte	0x00, 0xf4, 0x21, 0x00


	//----- nvinfo : EIATTR_SPARSE_MMA_MASK
	.align		4
.L_17:
        /*0048*/ 	.byte	0x03, 0x50
        /*004a*/ 	.short	0x0000


	//----- nvinfo : EIATTR_MAXREG_COUNT
	.align		4
        /*004c*/ 	.byte	0x03, 0x1b
        /*004e*/ 	.short	0x00ff


	//----- nvinfo : EIATTR_EXIT_INSTR_OFFSETS
	.align		4
        /*0050*/ 	.byte	0x04, 0x1c
        /*0052*/ 	.short	(.L_19 - .L_18)


	//   ....[0]....
.L_18:
        /*0054*/ 	.word	0x000002f0


	//   ....[1]....
        /*0058*/ 	.word	0x00000310


	//----- nvinfo : EIATTR_REQNTID
	.align		4
.L_19:
        /*005c*/ 	.byte	0x04, 0x10
        /*005e*/ 	.short	(.L_21 - .L_20)
.L_20:
        /*0060*/ 	.word	0x00000080
        /*0064*/ 	.word	0x00000001
        /*0068*/ 	.word	0x00000001


	//----- nvinfo : EIATTR_CBANK_PARAM_SIZE
	.align		4
.L_21:
        /*006c*/ 	.byte	0x03, 0x19
        /*006e*/ 	.short	0x001c


	//----- nvinfo : EIATTR_PARAM_CBANK
	.align		4
        /*0070*/ 	.byte	0x04, 0x0a
        /*0072*/ 	.short	(.L_23 - .L_22)
	.align		4
.L_22:
        /*0074*/ 	.word	index@(.nv.constant0.triton_poi_fused_convolution_leaky_relu_27)
        /*0078*/ 	.short	0x0210
        /*007a*/ 	.short	0x001c


	//----- nvinfo : EIATTR_SW_WAR
	.align		4
.L_23:
        /*007c*/ 	.byte	0x04, 0x36
        /*007e*/ 	.short	(.L_25 - .L_24)
.L_24:
        /*0080*/ 	.word	0x00000008
.L_25:


//--------------------- .nv.callgraph             --------------------------
	.section	.nv.callgraph,"",@"SHT_CUDA_CALLGRAPH"
	.align	4
	.sectionentsize	8
	.align		4
        /*0000*/ 	.word	0x00000000
	.align		4
        /*0004*/ 	.word	0xffffffff
	.align		4
        /*0008*/ 	.word	0x00000000
	.align		4
        /*000c*/ 	.word	0xfffffffe
	.align		4
        /*0010*/ 	.word	0x00000000
	.align		4
        /*0014*/ 	.word	0xfffffffd
	.align		4
        /*0018*/ 	.word	0x00000000
	.align		4
        /*001c*/ 	.word	0xfffffffc


//--------------------- .text.triton_poi_fused_convolution_leaky_relu_27 --------------------------
	.section	.text.triton_poi_fused_convolution_leaky_relu_27,"ax",@progbits
	.align	128
        .global         triton_poi_fused_convolution_leaky_relu_27
        .type           triton_poi_fused_convolution_leaky_relu_27,@function
        .size           triton_poi_fused_convolution_leaky_relu_27,(.L_x_1 - triton_poi_fused_convolution_leaky_relu_27)
        .other          triton_poi_fused_convolution_leaky_relu_27,@"STO_CUDA_ENTRY STV_DEFAULT"
triton_poi_fused_convolution_leaky_relu_27:
.text.triton_poi_fused_convolution_leaky_relu_27:
[----:B------:R-:W0:Y:S02]  /*0000*/  LDC R1, c[0x0][0x28] ;  /* 0x00000a00ff017b82 */ /* 0x000e240000000800 */
[----:B------:R-:W1:Y:S01]  /*0010*/  S2R R0, SR_TID.X ;  /* 0x0000000000007919 */ /* 0x000e620000002100 */
[----:B------:R-:W2:Y:S01]  /*0020*/  LDC.64 R2, c[0x0][0x218] ;  /* 0x00008600ff027b82 */ /* 0x000ea20000000a00 */
[----:B------:R-:W-:Y:S01]  /*0030*/  ULDC.64 UR4, c[0x0][0x208] ;  /* 0x0000820000047ab9 */ /* 0x000fe20000000a00 */
[----:B------:R-:W-:Y:S01]  /*0040*/  ULDC.64 UR6, c[0x0][0x220] ;  /* 0x0000880000067ab9 */ /* 0x000fe20000000a00 */
[----:B------:R-:W3:Y:S01]  /*0050*/  S2R R7, SR_CTAID.X ;  /* 0x0000000000077919 */ /* 0x000ee20000002500 */
[----:B-1----:R-:W-:-:S05]  /*0060*/  IMAD.SHL.U32 R0, R0, 0x2, RZ ;  /* 0x0000000200007824 */ /* 0x002fca00078e00ff */
[----:B------:R-:W-:-:S05]  /*0070*/  LOP3.LUT R0, R0, 0xfe, RZ, 0xc0, !PT ;  /* 0x000000fe00007812 */ /* 0x000fca00078ec0ff */
[----:B---3--:R-:W-:-:S04]  /*0080*/  IMAD R7, R7, 0x100, R0 ;  /* 0x0000010007077824 */ /* 0x008fc800078e0200 */
[C---:B------:R-:W-:Y:S01]  /*0090*/  VIADD R0, R7.reuse, 0x1 ;  /* 0x0000000107007836 */ /* 0x040fe20000000000 */
[C---:B------:R-:W-:Y:S01]  /*00a0*/  ISETP.GE.AND P2, PT, R7.reuse, 0x2800, PT ;  /* 0x000028000700780c */ /* 0x040fe20003f46270 */
[----:B------:R-:W-:-:S04]  /*00b0*/  IMAD.HI R4, R7, 0x66666667, RZ ;  /* 0x6666666707047827 */ /* 0x000fc800078e02ff */
[----:B------:R-:W-:Y:S01]  /*00c0*/  IMAD.HI R6, R0, 0x66666667, RZ ;  /* 0x6666666700067827 */ /* 0x000fe200078e02ff */
[----:B------:R-:W-:-:S04]  /*00d0*/  SHF.R.S32.HI R5, RZ, 0x1, R4 ;  /* 0x00000001ff057819 */ /* 0x000fc80000011404 */
[----:B------:R-:W-:Y:S02]  /*00e0*/  SHF.R.S32.HI R9, RZ, 0x1, R6 ;  /* 0x00000001ff097819 */ /* 0x000fe40000011406 */
[----:B------:R-:W-:Y:S02]  /*00f0*/  LEA.HI R0, R4, R5, RZ, 0x1 ;  /* 0x0000000504007211 */ /* 0x000fe400078f08ff */
[----:B------:R-:W1:Y:S01]  /*0100*/  LDC.64 R4, c[0x0][0x210] ;  /* 0x00008400ff047b82 */ /* 0x000e620000000a00 */
[----:B------:R-:W-:Y:S02]  /*0110*/  LEA.HI R9, R6, R9, RZ, 0x1 ;  /* 0x0000000906097211 */ /* 0x000fe400078f08ff */
[----:B------:R-:W-:Y:S02]  /*0120*/  SHF.R.S32.HI R11, RZ, 0x1f, R0 ;  /* 0x0000001fff0b7819 */ /* 0x000fe40000011400 */
[----:B------:R-:W-:Y:S02]  /*0130*/  SHF.R.S32.HI R6, RZ, 0x1f, R9 ;  /* 0x0000001fff067819 */ /* 0x000fe40000011409 */
[----:B------:R-:W-:-:S02]  /*0140*/  LEA.HI R11, R11, R0, RZ, 0x9 ;  /* 0x000000000b0b7211 */ /* 0x000fc400078f48ff */
[----:B------:R-:W-:Y:S02]  /*0150*/  LEA.HI R6, R6, R9, RZ, 0x9 ;  /* 0x0000000906067211 */ /* 0x000fe400078f48ff */
[----:B------:R-:W-:Y:S02]  /*0160*/  LOP3.LUT R11, R11, 0xfffffe00, RZ, 0xc0, !PT ;  /* 0xfffffe000b0b7812 */ /* 0x000fe400078ec0ff */
[----:B------:R-:W-:-:S03]  /*0170*/  LOP3.LUT R6, R6, 0xfffffe00, RZ, 0xc0, !PT ;  /* 0xfffffe0006067812 */ /* 0x000fc600078ec0ff */
[----:B------:R-:W-:Y:S02]  /*0180*/  IMAD.IADD R11, R0, 0x1, -R11 ;  /* 0x00000001000b7824 */ /* 0x000fe400078e0a0b */
[----:B------:R-:W-:Y:S02]  /*0190*/  IMAD.IADD R13, R9, 0x1, -R6 ;  /* 0x00000001090d7824 */ /* 0x000fe400078e0a06 */
[----:B--2---:R-:W-:Y:S01]  /*01a0*/  IMAD.WIDE R8, R11, 0x4, R2 ;  /* 0x000000040b087825 */ /* 0x004fe200078e0202 */
[----:B------:R-:W-:-:S03]  /*01b0*/  CS2R R10, SRZ ;  /* 0x00000000000a7805 */ /* 0x000fc6000001ff00 */
[----:B------:R-:W-:-:S04]  /*01c0*/  IMAD.WIDE R2, R13, 0x4, R2 ;  /* 0x000000040d027825 */ /* 0x000fc800078e0202 */
[----:B------:R-:W-:Y:S02]  /*01d0*/  IMAD.MOV.U32 R13, RZ, RZ, RZ ;  /* 0x000000ffff0d7224 */ /* 0x000fe400078e00ff */
[----:B------:R-:W-:Y:S02]  /*01e0*/  IMAD.MOV.U32 R0, RZ, RZ, RZ ;  /* 0x000000ffff007224 */ /* 0x000fe400078e00ff */
[----:B-1----:R-:W-:Y:S02]  /*01f0*/  IMAD.WIDE R4, R7, 0x4, R4 ;  /* 0x0000000407047825 */ /* 0x002fe400078e0204 */
[----:B------:R-:W2:Y:S04]  /*0200*/  @!P2 LDG.E.EL R13, desc[UR4][R8.64] ;  /* 0x00000004080da981 */ /* 0x000ea8000c2e1900 */
[----:B------:R-:W2:Y:S04]  /*0210*/  @!P2 LDG.E.64 R10, desc[UR4][R4.64] ;  /* 0x00000004040aa981 */ /* 0x000ea8000c1e1b00 */
[----:B------:R-:W3:Y:S01]  /*0220*/  @!P2 LDG.E.EL R0, desc[UR4][R2.64] ;  /* 0x000000040200a981 */ /* 0x000ee2000c2e1900 */
[----:B------:R-:W-:-:S04]  /*0230*/  IADD3 R6, P3, R7, UR6, RZ ;  /* 0x0000000607067c10 */ /* 0x000fc8000ff7e0ff */
[----:B------:R-:W-:Y:S02]  /*0240*/  LEA.HI.X.SX32 R7, R7, UR7, 0x1, P3 ;  /* 0x0000000707077c11 */ /* 0x000fe400098f0eff */
[----:B--2---:R-:W-:Y:S01]  /*0250*/  FSETP.GT.AND P1, PT, R10, -R13, PT ;  /* 0x8000000d0a00720b */ /* 0x004fe20003f24000 */
[----:B------:R-:W-:Y:S01]  /*0260*/  FADD R10, R13, R10 ;  /* 0x0000000a0d0a7221 */ /* 0x000fe20000000000 */
[----:B---3--:R-:W-:Y:S01]  /*0270*/  FSETP.GT.AND P0, PT, R11, -R0, PT ;  /* 0x800000000b00720b */ /* 0x008fe20003f04000 */
[----:B------:R-:W-:Y:S01]  /*0280*/  FADD R11, R0, R11 ;  /* 0x0000000b000b7221 */ /* 0x000fe20000000000 */
[----:B------:R-:W-:Y:S02]  /*0290*/  SEL R12, RZ, 0x1, !P1 ;  /* 0x00000001ff0c7807 */ /* 0x000fe40004800000 */
[----:B------:R-:W-:-:S05]  /*02a0*/  SEL R15, RZ, 0x100, !P0 ;  /* 0x00000100ff0f7807 */ /* 0x000fca0004000000 */
[----:B------:R-:W-:Y:S02]  /*02b0*/  IMAD.IADD R15, R12, 0x1, R15 ;  /* 0x000000010c0f7824 */ /* 0x000fe400078e020f */
[----:B------:R-:W-:Y:S02]  /*02c0*/  @!P1 FMUL R10, R10, 0.10000000149011611938 ;  /* 0x3dcccccd0a0a9820 */ /* 0x000fe40000400000 */
[----:B------:R-:W-:Y:S01]  /*02d0*/  @!P0 FMUL R11, R11, 0.10000000149011611938 ;  /* 0x3dcccccd0b0b8820 */ /* 0x000fe20000400000 */
[----:B------:R1:W-:Y:S01]  /*02e0*/  @!P2 STG.E.U16 desc[UR4][R6.64], R15 ;  /* 0x0000000f0600a986 */ /* 0x0003e2000c101504 */
[----:B------:R-:W-:Y:S05]  /*02f0*/  @P2 EXIT ;  /* 0x000000000000294d */ /* 0x000fea0003800000 */
[----:B------:R-:W-:Y:S01]  /*0300*/  STG.E.64 desc[UR4][R4.64], R10 ;  /* 0x0000000a04007986 */ /* 0x000fe2000c101b04 */
[----:B------:R-:W-:Y:S05]  /*0310*/  EXIT ;  /* 0x000000000000794d */ /* 0x000fea0003800000 */
.L_x_0:
[----:B------:R-:W-:-:S00]  /*0320*/  BRA `(.L_x_0) ;  /* 0xfffffffc00fc7947 */ /* 0x000fc0000383ffff */
[----:B------:R-:W-:-:S00]  /*0330*/  NOP ;  /* 0x0000000000007918 */ /* 0x000fc00000000000 */
        /* <DEDUP_REMOVED lines=12> */
.L_x_1:


//--------------------- .nv.constant0.triton_poi_fused_convolution_leaky_relu_27 --------------------------
	.section	.nv.constant0.triton_poi_fused_convolution_leaky_relu_27,"a",@progbits
	.sectionflags	@""
	.align	4
.nv.constant0.triton_poi_fused_convolution_leaky_relu_27:
	.zero		556
